	.headerflags	@"EF_CUDA_TEXMODE_UNIFIED EF_CUDA_64BIT_ADDRESS EF_CUDA_ACCELERATORS EF_CUDA_SM90 EF_CUDA_VIRTUAL_SM(EF_CUDA_SM90)"
	.elftype	@"ET_EXEC"


//--------------------- .nv.info                  --------------------------
	.section	.nv.info,"",@"SHT_CUDA_INFO"
	.align	4


	//----- nvinfo : EIATTR_REGCOUNT
	.align		4
        /*0000*/ 	.byte	0x04, 0x2f
        /*0002*/ 	.short	(.L_3 - .L_2)
	.align		4
.L_2:
        /*0004*/ 	.word	index@(triton_poi_fused__native_batch_norm_legit_no_training_add_convolution_elu_6)
        /*0008*/ 	.word	0x00000028


	//----- nvinfo : EIATTR_MIN_STACK_SIZE
	.align		4
.L_3:
        /*000c*/ 	.byte	0x04, 0x12
        /*000e*/ 	.short	(.L_5 - .L_4)
	.align		4
.L_4:
        /*0010*/ 	.word	index@(triton_poi_fused__native_batch_norm_legit_no_training_add_convolution_elu_6)
        /*0014*/ 	.word	0x00000000


	//----- nvinfo : EIATTR_FRAME_SIZE
	.align		4
.L_5:
        /*0018*/ 	.byte	0x04, 0x11
        /*001a*/ 	.short	(.L_7 - .L_6)
	.align		4
.L_6:
        /*001c*/ 	.word	index@(triton_poi_fused__native_batch_norm_legit_no_training_add_convolution_elu_6)
        /*0020*/ 	.word	0x00000000


	//----- nvinfo : EIATTR_MIN_STACK_SIZE
	.align		4
.L_7:
        /*0024*/ 	.byte	0x04, 0x12
        /*0026*/ 	.short	(.L_9 - .L_8)
	.align		4
.L_8:
        /*0028*/ 	.word	index@(triton_poi_fused__native_batch_norm_legit_no_training_add_convolution_elu_6)
        /*002c*/ 	.word	0x00000000
.L_9:


//--------------------- .nv.info.triton_poi_fused__native_batch_norm_legit_no_training_add_convolution_elu_6 --------------------------
	.section	.nv.info.triton_poi_fused__native_batch_norm_legit_no_training_add_convolution_elu_6,"",@"SHT_CUDA_INFO"
	.sectionflags	@""
	.align	4


	//----- nvinfo : EIATTR_CUDA_API_VERSION
	.align		4
        /*0000*/ 	.byte	0x04, 0x37
        /*0002*/ 	.short	(.L_11 - .L_10)
.L_10:
        /*0004*/ 	.word	0x0000007c


	//----- nvinfo : EIATTR_KPARAM_INFO
	.align		4
.L_11:
        /*0008*/ 	.byte	0x04, 0x17
        /*000a*/ 	.short	(.L_13 - .L_12)
.L_12:
        /*000c*/ 	.word	0x00000000
        /*0010*/ 	.short	0x0008
        /*0012*/ 	.short	0x0040
        /*0014*/ 	.byte	0x00, 0xf0, 0x11, 0x00


	//----- nvinfo : EIATTR_KPARAM_INFO
	.align		4
.L_13:
        /*0018*/ 	.byte	0x04, 0x17
        /*001a*/ 	.short	(.L_15 - .L_14)
.L_14:
        /*001c*/ 	.word	0x00000000
        /*0020*/ 	.short	0x0007
        /*0022*/ 	.short	0x0038
        /*0024*/ 	.byte	0x00, 0xf4, 0x21, 0x00


	//----- nvinfo : EIATTR_KPARAM_INFO
	.align		4
.L_15:
        /*0028*/ 	.byte	0x04, 0x17
        /*002a*/ 	.short	(.L_17 - .L_16)
.L_16:
        /*002c*/ 	.word	0x00000000
        /*0030*/ 	.short	0x0006
        /*0032*/ 	.short	0x0030
        /*0034*/ 	.byte	0x00, 0xf4, 0x21, 0x00


	//----- nvinfo : EIATTR_KPARAM_INFO
	.align		4
.L_17:
        /*0038*/ 	.byte	0x04, 0x17
        /*003a*/ 	.short	(.L_19 - .L_18)
.L_18:
        /*003c*/ 	.word	0x00000000
        /*0040*/ 	.short	0x0005
        /*0042*/ 	.short	0x0028
        /*0044*/ 	.byte	0x00, 0xf4, 0x21, 0x00


	//----- nvinfo : EIATTR_KPARAM_INFO
	.align		4
.L_19:
        /*0048*/ 	.byte	0x04, 0x17
        /*004a*/ 	.short	(.L_21 - .L_20)
.L_20:
        /*004c*/ 	.word	0x00000000
        /*0050*/ 	.short	0x0004
        /*0052*/ 	.short	0x0020
        /*0054*/ 	.byte	0x00, 0xf4, 0x21, 0x00


	//----- nvinfo : EIATTR_KPARAM_INFO
	.align		4
.L_21:
        /*0058*/ 	.byte	0x04, 0x17
        /*005a*/ 	.short	(.L_23 - .L_22)
.L_22:
        /*005c*/ 	.word	0x00000000
        /*0060*/ 	.short	0x0003
        /*0062*/ 	.short	0x0018
        /*0064*/ 	.byte	0x00, 0xf4, 0x21, 0x00


	//----- nvinfo : EIATTR_KPARAM_INFO
	.align		4
.L_23:
        /*0068*/ 	.byte	0x04, 0x17
        /*006a*/ 	.short	(.L_25 - .L_24)
.L_24:
        /*006c*/ 	.word	0x00000000
        /*0070*/ 	.short	0x0002
        /*0072*/ 	.short	0x0010
        /*0074*/ 	.byte	0x00, 0xf4, 0x21, 0x00


	//----- nvinfo : EIATTR_KPARAM_INFO
	.align		4
.L_25:
        /*0078*/ 	.byte	0x04, 0x17
        /*007a*/ 	.short	(.L_27 - .L_26)
.L_26:
        /*007c*/ 	.word	0x00000000
        /*0080*/ 	.short	0x0001
        /*0082*/ 	.short	0x0008
        /*0084*/ 	.byte	0x00, 0xf4, 0x21, 0x00


	//----- nvinfo : EIATTR_KPARAM_INFO
	.align		4
.L_27:
        /*0088*/ 	.byte	0x04, 0x17
        /*008a*/ 	.short	(.L_29 - .L_28)
.L_28:
        /*008c*/ 	.word	0x00000000
        /*0090*/ 	.short	0x0000
        /*0092*/ 	.short	0x0000
        /*0094*/ 	.byte	0x00, 0xf4, 0x21, 0x00


	//----- nvinfo : EIATTR_SPARSE_MMA_MASK
	.align		4
.L_29:
        /*0098*/ 	.byte	0x03, 0x50
        /*009a*/ 	.short	0x0000


	//----- nvinfo : EIATTR_MAXREG_COUNT
	.align		4
        /*009c*/ 	.byte	0x03, 0x1b
        /*009e*/ 	.short	0x00ff


	//----- nvinfo : EIATTR_EXIT_INSTR_OFFSETS
	.align		4
        /*00a0*/ 	.byte	0x04, 0x1c
        /*00a2*/ 	.short	(.L_31 - .L_30)


	//   ....[0]....
.L_30:
        /*00a4*/ 	.word	0x00001680


	//----- nvinfo : EIATTR_REQNTID
	.align		4
.L_31:
        /*00a8*/ 	.byte	0x04, 0x10
        /*00aa*/ 	.short	(.L_33 - .L_32)
.L_32:
        /*00ac*/ 	.word	0x00000080
        /*00b0*/ 	.word	0x00000001
        /*00b4*/ 	.word	0x00000001


	//----- nvinfo : EIATTR_CBANK_PARAM_SIZE
	.align		4
.L_33:
        /*00b8*/ 	.byte	0x03, 0x19
        /*00ba*/ 	.short	0x0044


	//----- nvinfo : EIATTR_PARAM_CBANK
	.align		4
        /*00bc*/ 	.byte	0x04, 0x0a
        /*00be*/ 	.short	(.L_35 - .L_34)
	.align		4
.L_34:
        /*00c0*/ 	.word	index@(.nv.constant0.triton_poi_fused__native_batch_norm_legit_no_training_add_convolution_elu_6)
        /*00c4*/ 	.short	0x0210
        /*00c6*/ 	.short	0x0044


	//----- nvinfo : EIATTR_SW_WAR
	.align		4
.L_35:
        /*00c8*/ 	.byte	0x04, 0x36
        /*00ca*/ 	.short	(.L_37 - .L_36)
.L_36:
        /*00cc*/ 	.word	0x00000008
.L_37:


//--------------------- .nv.callgraph             --------------------------
	.section	.nv.callgraph,"",@"SHT_CUDA_CALLGRAPH"
	.align	4
	.sectionentsize	8
	.align		4
        /*0000*/ 	.word	0x00000000
	.align		4
        /*0004*/ 	.word	0xffffffff
	.align		4
        /*0008*/ 	.word	0x00000000
	.align		4
        /*000c*/ 	.word	0xfffffffe
	.align		4
        /*0010*/ 	.word	0x00000000
	.align		4
        /*0014*/ 	.word	0xfffffffd
	.align		4
        /*0018*/ 	.word	0x00000000
	.align		4
        /*001c*/ 	.word	0xfffffffc


//--------------------- .nv.constant4             --------------------------
	.section	.nv.constant4,"a",@progbits
	.align	8
	.align		8
.nv.constant4:
        /*0000*/ 	.dword	_$_str
	.align		8
        /*0008*/ 	.dword	_$_str_$_2


//--------------------- .text.triton_poi_fused__native_batch_norm_legit_no_training_add_convolution_elu_6 --------------------------
	.section	.text.triton_poi_fused__native_batch_norm_legit_no_training_add_convolution_elu_6,"ax",@progbits
	.align	128
        .global         triton_poi_fused__native_batch_norm_legit_no_training_add_convolution_elu_6
        .type           triton_poi_fused__native_batch_norm_legit_no_training_add_convolution_elu_6,@function
        .size           triton_poi_fused__native_batch_norm_legit_no_training_add_convolution_elu_6,(.L_x_1 - triton_poi_fused__native_batch_norm_legit_no_training_add_convolution_elu_6)
        .other          triton_poi_fused__native_batch_norm_legit_no_training_add_convolution_elu_6,@"STO_CUDA_ENTRY STV_DEFAULT"
triton_poi_fused__native_batch_norm_legit_no_training_add_convolution_elu_6:
.text.triton_poi_fused__native_batch_norm_legit_no_training_add_convolution_elu_6:
[----:B------:R-:W-:Y:S01]  /*0000*/  LDC R1, c[0x0][0x28] ;  /* 0x00000a00ff017b82 */ /* 0x000fe20000000800 */
[----:B------:R-:W1:Y:S01]  /*0010*/  S2R R0, SR_TID.X ;  /* 0x0000000000007919 */ /* 0x000e620000002100 */
[----:B------:R-:W-:-:S06]  /*0020*/  ULDC.64 UR4, c[0x0][0x208] ;  /* 0x0000820000047ab9 */ /* 0x000fcc0000000a00 */
[----:B------:R-:W2:Y:S01]  /*0030*/  LDC.64 R12, c[0x0][0x220] ;  /* 0x00008800ff0c7b82 */ /* 0x000ea20000000a00 */
[----:B------:R-:W3:Y:S07]  /*0040*/  S2R R3, SR_CTAID.X ;  /* 0x0000000000037919 */ /* 0x000eee0000002500 */
[----:B------:R-:W4:Y:S08]  /*0050*/  LDC.64 R16, c[0x0][0x228] ;  /* 0x00008a00ff107b82 */ /* 0x000f300000000a00 */
[----:B------:R-:W5:Y:S08]  /*0060*/  LDC.64 R34, c[0x0][0x230] ;  /* 0x00008c00ff227b82 */ /* 0x000f700000000a00 */
[----:B------:R-:W2:Y:S01]  /*0070*/  LDC.64 R30, c[0x0][0x240] ;  /* 0x00009000ff1e7b82 */ /* 0x000ea20000000a00 */
[----:B-1----:R-:W-:-:S07]  /*0080*/  SHF.L.U32 R0, R0, 0x2, RZ ;  /* 0x0000000200007819 */ /* 0x002fce00000006ff */
[----:B------:R-:W1:Y:S01]  /*0090*/  LDC.64 R28, c[0x0][0x248] ;  /* 0x00009200ff1c7b82 */ /* 0x000e620000000a00 */
[----:B------:R-:W-:Y:S02]  /*00a0*/  LOP3.LUT R0, R0, 0x1fc, RZ, 0xc0, !PT ;  /* 0x000001fc00007812 */ /* 0x000fe400078ec0ff */
[----:B---3--:R-:W-:Y:S02]  /*00b0*/  SHF.R.S32.HI R4, RZ, 0x15, R3 ;  /* 0x00000015ff047819 */ /* 0x008fe40000011403 */
[----:B------:R-:W-:Y:S02]  /*00c0*/  LEA R2, R3, R0, 0xa ;  /* 0x0000000003027211 */ /* 0x000fe400078e50ff */
[----:B------:R-:W-:Y:S02]  /*00d0*/  SGXT R3, R4, 0x1 ;  /* 0x000000010403781a */ /* 0x000fe40000000200 */
[----:B------:R-:W-:Y:S01]  /*00e0*/  IADD3 R0, R2, 0x200, RZ ;  /* 0x0000020002007810 */ /* 0x000fe20007ffe0ff */
[----:B------:R-:W3:Y:S03]  /*00f0*/  LDC.64 R4, c[0x0][0x238] ;  /* 0x00008e00ff047b82 */ /* 0x000ee60000000a00 */
[----:B------:R-:W-:-:S02]  /*0100*/  LEA.HI R6, R3, R0, RZ, 0x8 ;  /* 0x0000000003067211 */ /* 0x000fc400078f40ff */
[----:B------:R-:W-:Y:S02]  /*0110*/  LEA.HI R3, R3, R2, RZ, 0x8 ;  /* 0x0000000203037211 */ /* 0x000fe400078f40ff */
[----:B------:R-:W-:Y:S02]  /*0120*/  SHF.R.S32.HI R6, RZ, 0x8, R6 ;  /* 0x00000008ff067819 */ /* 0x000fe40000011406 */
[----:B------:R-:W-:Y:S02]  /*0130*/  SHF.R.S32.HI R3, RZ, 0x8, R3 ;  /* 0x00000008ff037819 */ /* 0x000fe40000011403 */
[----:B------:R-:W-:Y:S02]  /*0140*/  LEA.HI R7, R6, R6, RZ, 0x8 ;  /* 0x0000000606077211 */ /* 0x000fe400078f40ff */
[----:B------:R-:W-:Y:S02]  /*0150*/  LEA.HI R8, R3, R3, RZ, 0x8 ;  /* 0x0000000303087211 */ /* 0x000fe400078f40ff */
[----:B------:R-:W-:-:S02]  /*0160*/  LOP3.LUT R7, R7, 0xffffff00, RZ, 0xc0, !PT ;  /* 0xffffff0007077812 */ /* 0x000fc400078ec0ff */
[----:B------:R-:W-:Y:S02]  /*0170*/  LOP3.LUT R8, R8, 0xffffff00, RZ, 0xc0, !PT ;  /* 0xffffff0008087812 */ /* 0x000fe400078ec0ff */
[----:B------:R-:W-:-:S05]  /*0180*/  IADD3 R37, R6, -R7, RZ ;  /* 0x8000000706257210 */ /* 0x000fca0007ffe0ff */
[----:B---3--:R-:W-:-:S05]  /*0190*/  IMAD.WIDE R6, R37, 0x4, R4 ;  /* 0x0000000425067825 */ /* 0x008fca00078e0204 */
[----:B------:R3:W5:Y:S01]  /*01a0*/  LDG.E.EL R27, desc[UR4][R6.64] ;  /* 0x00000004061b7981 */ /* 0x000762000c2e1900 */
[----:B------:R-:W-:Y:S02]  /*01b0*/  IADD3 R33, R3, -R8, RZ ;  /* 0x8000000803217210 */ /* 0x000fe40007ffe0ff */
[----:B------:R-:W3:Y:S03]  /*01c0*/  LDC.64 R8, c[0x0][0x210] ;  /* 0x00008400ff087b82 */ /* 0x000ee60000000a00 */
[----:B------:R-:W-:-:S05]  /*01d0*/  IMAD.WIDE R4, R33, 0x4, R4 ;  /* 0x0000000421047825 */ /* 0x000fca00078e0204 */
[----:B------:R-:W5:Y:S01]  /*01e0*/  LDG.E.EL R32, desc[UR4][R4.64] ;  /* 0x0000000404207981 */ /* 0x000f62000c2e1900 */
[----:B------:R-:W-:Y:S01]  /*01f0*/  SHF.R.S32.HI R3, RZ, 0x1f, R0 ;  /* 0x0000001fff037819 */ /* 0x000fe20000011400 */
[----:B--2---:R-:W-:-:S03]  /*0200*/  IMAD.WIDE R14, R37, 0x4, R12 ;  /* 0x00000004250e7825 */ /* 0x004fc600078e020c */
[----:B------:R-:W-:Y:S02]  /*0210*/  LEA.HI R3, R3, R0, RZ, 0x10 ;  /* 0x0000000003037211 */ /* 0x000fe400078f80ff */
[----:B------:R2:W5:Y:S02]  /*0220*/  LDG.E.EL R26, desc[UR4][R14.64] ;  /* 0x000000040e1a7981 */ /* 0x000564000c2e1900 */
[----:B------:R-:W-:Y:S02]  /*0230*/  LOP3.LUT R11, R3, 0xffff0000, RZ, 0xc0, !PT ;  /* 0xffff0000030b7812 */ /* 0x000fe400078ec0ff */
[----:B------:R-:W-:Y:S02]  /*0240*/  SHF.R.S32.HI R3, RZ, 0x10, R3 ;  /* 0x00000010ff037819 */ /* 0x000fe40000011403 */
[----:B------:R-:W-:Y:S01]  /*0250*/  IADD3 R0, R0, -R11, RZ ;  /* 0x8000000b00007210 */ /* 0x000fe20007ffe0ff */
[----:B---3--:R-:W-:-:S04]  /*0260*/  IMAD.WIDE R6, R2, 0x4, R8 ;  /* 0x0000000402067825 */ /* 0x008fc800078e0208 */
[----:B------:R-:W-:Y:S01]  /*0270*/  IMAD R3, R3, 0x18000, R0 ;  /* 0x0001800003037824 */ /* 0x000fe200078e0200 */
[----:B------:R-:W3:Y:S03]  /*0280*/  LDG.E.128 R20, desc[UR4][R6.64+0x800] ;  /* 0x0008000406147981 */ /* 0x000ee6000c1e1d00 */
[----:B----4-:R-:W-:-:S04]  /*0290*/  IMAD.WIDE R8, R3, 0x4, R16 ;  /* 0x0000000403087825 */ /* 0x010fc800078e0210 */
[C---:B-----5:R-:W-:Y:S02]  /*02a0*/  IMAD.WIDE R18, R37.reuse, 0x4, R34 ;  /* 0x0000000425127825 */ /* 0x060fe400078e0222 */
[----:B------:R-:W4:Y:S01]  /*02b0*/  LDG.E.128 R8, desc[UR4][R8.64] ;  /* 0x0000000408087981 */ /* 0x000f22000c1e1d00 */
[----:B------:R-:W-:Y:S01]  /*02c0*/  SHF.R.S32.HI R3, RZ, 0x1f, R2 ;  /* 0x0000001fff037819 */ /* 0x000fe20000011402 */
[C---:B0-----:R-:W-:Y:S02]  /*02d0*/  IMAD.WIDE R24, R37.reuse, 0x4, R30 ;  /* 0x0000000425187825 */ /* 0x041fe400078e021e */
[----:B------:R-:W5:Y:S02]  /*02e0*/  LDG.E.EL R5, desc[UR4][R18.64] ;  /* 0x0000000412057981 */ /* 0x000f64000c2e1900 */
[----:B-1----:R-:W-:Y:S01]  /*02f0*/  IMAD.WIDE R36, R37, 0x4, R28 ;  /* 0x0000000425247825 */ /* 0x002fe200078e021c */
[----:B------:R-:W-:Y:S01]  /*0300*/  LEA.HI R0, R3, R2, RZ, 0x10 ;  /* 0x0000000203007211 */ /* 0x000fe200078f80ff */
[----:B------:R-:W5:Y:S04]  /*0310*/  LDG.E.EL R4, desc[UR4][R24.64] ;  /* 0x0000000418047981 */ /* 0x000f68000c2e1900 */
[----:B------:R0:W5:Y:S01]  /*0320*/  LDG.E.EL R3, desc[UR4][R36.64] ;  /* 0x0000000424037981 */ /* 0x000162000c2e1900 */
[----:B--2---:R-:W-:-:S02]  /*0330*/  LOP3.LUT R15, R0, 0xffff0000, RZ, 0xc0, !PT ;  /* 0xffff0000000f7812 */ /* 0x004fc400078ec0ff */
[----:B------:R-:W-:Y:S02]  /*0340*/  SHF.R.S32.HI R0, RZ, 0x10, R0 ;  /* 0x00000010ff007819 */ /* 0x000fe40000011400 */
[----:B------:R-:W-:-:S05]  /*0350*/  IADD3 R15, R2, -R15, RZ ;  /* 0x8000000f020f7210 */ /* 0x000fca0007ffe0ff */
[----:B------:R-:W-:Y:S02]  /*0360*/  IMAD R0, R0, 0x18000, R15 ;  /* 0x0001800000007824 */ /* 0x000fe400078e020f */
[C---:B0-----:R-:W-:Y:S02]  /*0370*/  IMAD.WIDE R36, R33.reuse, 0x4, R12 ;  /* 0x0000000421247825 */ /* 0x041fe400078e020c */
[----:B------:R-:W2:Y:S02]  /*0380*/  LDG.E.128 R12, desc[UR4][R6.64] ;  /* 0x00000004060c7981 */ /* 0x000ea4000c1e1d00 */
[----:B------:R-:W-:Y:S02]  /*0390*/  IMAD.WIDE R16, R0, 0x4, R16 ;  /* 0x0000000400107825 */ /* 0x000fe400078e0210 */
[----:B------:R-:W2:Y:S02]  /*03a0*/  LDG.E.EL R25, desc[UR4][R36.64] ;  /* 0x0000000424197981 */ /* 0x000ea4000c2e1900 */
[----:B------:R-:W-:-:S02]  /*03b0*/  IMAD.WIDE R34, R33, 0x4, R34 ;  /* 0x0000000421227825 */ /* 0x000fc400078e0222 */
[----:B------:R-:W2:Y:S02]  /*03c0*/  LDG.E.128 R16, desc[UR4][R16.64] ;  /* 0x0000000410107981 */ /* 0x000ea4000c1e1d00 */
[C---:B------:R-:W-:Y:S02]  /*03d0*/  IMAD.WIDE R28, R33.reuse, 0x4, R28 ;  /* 0x00000004211c7825 */ /* 0x040fe400078e021c */
[----:B------:R-:W2:Y:S02]  /*03e0*/  LDG.E.EL R0, desc[UR4][R34.64] ;  /* 0x0000000422007981 */ /* 0x000ea4000c2e1900 */
[----:B------:R-:W-:Y:S02]  /*03f0*/  IMAD.WIDE R30, R33, 0x4, R30 ;  /* 0x00000004211e7825 */ /* 0x000fe400078e021e */
[----:B------:R-:W2:Y:S04]  /*0400*/  LDG.E.EL R29, desc[UR4][R28.64] ;  /* 0x000000041c1d7981 */ /* 0x000ea8000c2e1900 */
[----:B------:R0:W2:Y:S02]  /*0410*/  LDG.E.EL R24, desc[UR4][R30.64] ;  /* 0x000000041e187981 */ /* 0x0000a4000c2e1900 */
[----:B0-----:R-:W-:Y:S01]  /*0420*/  HFMA2.MMA R30, -RZ, RZ, 1.625, 0 ;  /* 0x3e800000ff1e7435 */ /* 0x001fe200000001ff */
[----:B------:R-:W-:-:S04]  /*0430*/  FADD R27, R27, 9.9999997473787516356e-05 ;  /* 0x38d1b7171b1b7421 */ /* 0x000fc80000000000 */
[----:B------:R-:W0:Y:S01]  /*0440*/  MUFU.SQRT R36, R27 ;  /* 0x0000001b00247308 */ /* 0x000e220000002000 */
[----:B------:R-:W-:Y:S01]  /*0450*/  FADD R32, R32, 9.9999997473787516356e-05 ;  /* 0x38d1b71720207421 */ /* 0x000fe20000000000 */
[----:B0-----:R-:W-:-:S06]  /*0460*/  FSETP.GT.AND P1, PT, R36, 8.50705917302346158658e+37, PT ;  /* 0x7e8000002400780b */ /* 0x001fcc0003f24000 */
[----:B------:R-:W0:Y:S01]  /*0470*/  MUFU.SQRT R33, R32 ;  /* 0x0000002000217308 */ /* 0x000e220000002000 */
[----:B------:R-:W-:-:S06]  /*0480*/  FSETP.GEU.AND P3, PT, R36, 1.175494350822287508e-38, PT ;  /* 0x008000002400780b */ /* 0x000fcc0003f6e000 */
[----:B------:R-:W-:-:S07]  /*0490*/  @P1 FMUL R36, R36, 0.25 ;  /* 0x3e80000024241820 */ /* 0x000fce0000400000 */
[----:B------:R-:W-:Y:S01]  /*04a0*/  @!P3 FMUL R36, R36, 16777216 ;  /* 0x4b8000002424b820 */ /* 0x000fe20000400000 */
[----:B0-----:R-:W-:-:S03]  /*04b0*/  FSETP.GT.AND P0, PT, R33, 8.50705917302346158658e+37, PT ;  /* 0x7e8000002100780b */ /* 0x001fc60003f04000 */
[----:B------:R-:W0:Y:S01]  /*04c0*/  MUFU.RCP R28, R36 ;  /* 0x00000024001c7308 */ /* 0x000e220000001000 */
[----:B------:R-:W-:Y:S02]  /*04d0*/  FSETP.GEU.AND P2, PT, R33, 1.175494350822287508e-38, PT ;  /* 0x008000002100780b */ /* 0x000fe40003f4e000 */
[----:B------:R-:W-:Y:S01]  /*04e0*/  FSEL R27, R30, 1, P1 ;  /* 0x3f8000001e1b7808 */ /* 0x000fe20000800000 */
[----:B---3--:R-:W-:-:S04]  /*04f0*/  FADD R20, R20, R26 ;  /* 0x0000001a14147221 */ /* 0x008fc80000000000 */
[----:B------:R-:W-:Y:S01]  /*0500*/  @!P3 FMUL R27, R27, 16777216 ;  /* 0x4b8000001b1bb820 */ /* 0x000fe20000400000 */
[----:B----4-:R-:W-:Y:S01]  /*0510*/  FADD R8, R8, R20 ;  /* 0x0000001408087221 */ /* 0x010fe20000000000 */
[----:B------:R-:W-:-:S04]  /*0520*/  @P0 FMUL R33, R33, 0.25 ;  /* 0x3e80000021210820 */ /* 0x000fc80000400000 */
[----:B------:R-:W-:Y:S01]  /*0530*/  @!P2 FMUL R33, R33, 16777216 ;  /* 0x4b8000002121a820 */ /* 0x000fe20000400000 */
[----:B0-----:R-:W-:Y:S01]  /*0540*/  FMUL R28, R28, R27 ;  /* 0x0000001b1c1c7220 */ /* 0x001fe20000400000 */
[----:B-----5:R-:W-:-:S04]  /*0550*/  FADD R27, -R5, R8 ;  /* 0x00000008051b7221 */ /* 0x020fc80000000100 */
[----:B------:R-:W-:Y:S01]  /*0560*/  FMUL R8, R27, R28 ;  /* 0x0000001c1b087220 */ /* 0x000fe20000400000 */
[----:B------:R-:W0:Y:S03]  /*0570*/  MUFU.RCP R33, R33 ;  /* 0x0000002100217308 */ /* 0x000e260000001000 */
[----:B------:R-:W-:Y:S01]  /*0580*/  FFMA R8, R4, R8, R3 ;  /* 0x0000000804087223 */ /* 0x000fe20000000003 */
[----:B------:R-:W-:-:S03]  /*0590*/  FSEL R30, R30, 1, P0 ;  /* 0x3f8000001e1e7808 */ /* 0x000fc60000000000 */
[----:B------:R-:W-:Y:S01]  /*05a0*/  FMUL R31, R8, 1.4426950216293334961 ;  /* 0x3fb8aa3b081f7820 */ /* 0x000fe20000400000 */
[--C-:B------:R-:W-:Y:S01]  /*05b0*/  FADD R23, R23, R26.reuse ;  /* 0x0000001a17177221 */ /* 0x100fe20000000000 */
[--C-:B------:R-:W-:Y:S01]  /*05c0*/  FADD R22, R22, R26.reuse ;  /* 0x0000001a16167221 */ /* 0x100fe20000000000 */
[----:B------:R-:W-:Y:S01]  /*05d0*/  FADD R21, R21, R26 ;  /* 0x0000001a15157221 */ /* 0x000fe20000000000 */
[----:B------:R-:W-:Y:S01]  /*05e0*/  @!P2 FMUL R30, R30, 16777216 ;  /* 0x4b8000001e1ea820 */ /* 0x000fe20000400000 */
[----:B------:R1:W3:Y:S03]  /*05f0*/  FRND R26, R31 ;  /* 0x0000001f001a7307 */ /* 0x0002e60000201000 */
[----:B0-----:R-:W-:Y:S01]  /*0600*/  FMUL R27, R33, R30 ;  /* 0x0000001e211b7220 */ /* 0x001fe20000400000 */
[----:B------:R-:W-:Y:S01]  /*0610*/  FADD.FTZ R33, |R8|, -RZ ;  /* 0x800000ff08217221 */ /* 0x000fe20000010200 */
[----:B------:R-:W-:Y:S01]  /*0620*/  FADD R30, R10, R22 ;  /* 0x000000160a1e7221 */ /* 0x000fe20000000000 */
[----:B------:R-:W-:Y:S01]  /*0630*/  FADD R32, R11, R23 ;  /* 0x000000170b207221 */ /* 0x000fe20000000000 */
[----:B------:R-:W-:Y:S01]  /*0640*/  FADD R10, R9, R21 ;  /* 0x00000015090a7221 */ /* 0x000fe20000000000 */
[--C-:B--2---:R-:W-:Y:S01]  /*0650*/  FADD R13, R13, R25.reuse ;  /* 0x000000190d0d7221 */ /* 0x104fe20000000000 */
[----:B------:R-:W-:Y:S01]  /*0660*/  FSETP.GEU.AND P0, PT, R33, 0.40999999642372131348, PT ;  /* 0x3ed1eb852100780b */ /* 0x000fe20003f0e000 */
[--C-:B------:R-:W-:Y:S01]  /*0670*/  FADD R15, R15, R25.reuse ;  /* 0x000000190f0f7221 */ /* 0x100fe20000000000 */
[--C-:B------:R-:W-:Y:S01]  /*0680*/  FADD R14, R14, R25.reuse ;  /* 0x000000190e0e7221 */ /* 0x100fe20000000000 */
[----:B------:R-:W-:Y:S01]  /*0690*/  FADD R12, R12, R25 ;  /* 0x000000190c0c7221 */ /* 0x000fe20000000000 */
[C---:B------:R-:W-:Y:S01]  /*06a0*/  FADD R9, -R5.reuse, R32 ;  /* 0x0000002005097221 */ /* 0x040fe20000000100 */
[C---:B------:R-:W-:Y:S01]  /*06b0*/  FADD R11, -R5.reuse, R30 ;  /* 0x0000001e050b7221 */ /* 0x040fe20000000100 */
[----:B-1----:R-:W-:Y:S01]  /*06c0*/  FADD R31, -R5, R10 ;  /* 0x0000000a051f7221 */ /* 0x002fe20000000100 */
[----:B------:R-:W-:Y:S01]  /*06d0*/  FADD R25, R17, R13 ;  /* 0x0000000d11197221 */ /* 0x000fe20000000000 */
[----:B---3--:R-:W-:Y:S01]  /*06e0*/  FSEL R5, R26, RZ, P0 ;  /* 0x000000ff1a057208 */ /* 0x008fe20000000000 */
[----:B------:R-:W-:-:S02]  /*06f0*/  FADD R17, R16, R12 ;  /* 0x0000000c10117221 */ /* 0x000fc40000000000 */
[C---:B------:R-:W-:Y:S02]  /*0700*/  FADD R16, -R0.reuse, R25 ;  /* 0x0000001900107221 */ /* 0x040fe40000000100 */
[C---:B------:R-:W-:Y:S01]  /*0710*/  FFMA.FTZ R30, -R5.reuse, 0.693145751953125, R8 ;  /* 0x3f317200051e7823 */ /* 0x040fe20000010108 */
[----:B------:R-:W-:Y:S01]  /*0720*/  FADD R10, -R0, R17 ;  /* 0x00000011000a7221 */ /* 0x000fe20000000100 */
[----:B------:R-:W-:Y:S01]  /*0730*/  MOV R26, 0x3ab5ebe6 ;  /* 0x3ab5ebe6001a7802 */ /* 0x000fe20000000f00 */
[----:B------:R-:W-:Y:S01]  /*0740*/  FMUL R17, R16, R27 ;  /* 0x0000001b10117220 */ /* 0x000fe20000400000 */
[C---:B------:R-:W-:Y:S01]  /*0750*/  FFMA.FTZ R25, -R5.reuse, 1.428606765330187045e-06, R30 ;  /* 0x35bfbe8e05197823 */ /* 0x040fe2000001011e */
[----:B------:R-:W-:Y:S01]  /*0760*/  FSETP.NEU.AND P3, PT, R5, 128, PT ;  /* 0x430000000500780b */ /* 0x000fe20003f6d000 */
[-C--:B------:R-:W-:Y:S01]  /*0770*/  FMUL R9, R9, R28.reuse ;  /* 0x0000001c09097220 */ /* 0x080fe20000400000 */
[----:B------:R-:W-:Y:S01]  /*0780*/  FFMA R17, R24, R17, R29 ;  /* 0x0000001118117223 */ /* 0x000fe2000000001d */
[-C--:B------:R-:W-:Y:S01]  /*0790*/  FMUL R16, R31, R28.reuse ;  /* 0x0000001c1f107220 */ /* 0x080fe20000400000 */
[----:B------:R-:W-:Y:S01]  /*07a0*/  FMUL R30, R11, R28 ;  /* 0x0000001c0b1e7220 */ /* 0x000fe20000400000 */
[----:B------:R-:W-:Y:S01]  /*07b0*/  FFMA.FTZ R34, R25, R26, 0.0083824126049876213074 ;  /* 0x3c09566319227423 */ /* 0x000fe2000001001a */
[----:B------:R-:W-:Y:S01]  /*07c0*/  FSEL R31, R5, 127, P3 ;  /* 0x42fe0000051f7808 */ /* 0x000fe20001800000 */
[----:B------:R-:W-:Y:S01]  /*07d0*/  FMUL R28, R10, R27 ;  /* 0x0000001b0a1c7220 */ /* 0x000fe20000400000 */
[----:B------:R-:W-:Y:S01]  /*07e0*/  FMUL R32, R17, 1.4426950216293334961 ;  /* 0x3fb8aa3b11207820 */ /* 0x000fe20000400000 */
[C-C-:B------:R-:W-:Y:S01]  /*07f0*/  FFMA R11, R4.reuse, R9, R3.reuse ;  /* 0x00000009040b7223 */ /* 0x140fe20000000003 */
[C---:B------:R-:W-:Y:S01]  /*0800*/  FFMA.FTZ R34, R25.reuse, R34, 0.041667830199003219604 ;  /* 0x3d2aabe319227423 */ /* 0x040fe20000010022 */
[----:B------:R-:W-:Y:S01]  /*0810*/  FFMA R9, R4, R16, R3 ;  /* 0x0000001004097223 */ /* 0x000fe20000000003 */
[----:B------:R-:W-:Y:S01]  /*0820*/  FFMA R16, R24, R28, R29 ;  /* 0x0000001c18107223 */ /* 0x000fe2000000001d */
[----:B------:R-:W-:Y:S01]  /*0830*/  FFMA R10, R4, R30, R3 ;  /* 0x0000001e040a7223 */ /* 0x000fe20000000003 */
[----:B------:R-:W0:Y:S01]  /*0840*/  MUFU.EX2 R31, R31 ;  /* 0x0000001f001f7308 */ /* 0x000e220000000800 */
[----:B------:R-:W-:Y:S01]  /*0850*/  FFMA.FTZ R34, R25, R34, 0.16666397452354431152 ;  /* 0x3e2aa9f619227423 */ /* 0x000fe20000010022 */
[----:B------:R-:W-:-:S06]  /*0860*/  FMUL R4, R16, 1.4426950216293334961 ;  /* 0x3fb8aa3b10047820 */ /* 0x000fcc0000400000 */
[----:B------:R-:W1:Y:S01]  /*0870*/  FRND R30, R32 ;  /* 0x00000020001e7307 */ /* 0x000e620000201000 */
[----:B------:R-:W-:Y:S01]  /*0880*/  FFMA.FTZ R34, R25, R34, 0.49999994039535522461 ;  /* 0x3efffffe19227423 */ /* 0x000fe20000010022 */
[----:B------:R-:W-:-:S03]  /*0890*/  FADD.FTZ R28, |R17|, -RZ ;  /* 0x800000ff111c7221 */ /* 0x000fc60000010200 */
[----:B------:R-:W-:-:S03]  /*08a0*/  FMUL R34, R25, R34 ;  /* 0x0000002219227220 */ /* 0x000fc60000400000 */
[----:B------:R-:W2:Y:S01]  /*08b0*/  FRND R4, R4 ;  /* 0x0000000400047307 */ /* 0x000ea20000201000 */
[----:B------:R-:W-:Y:S01]  /*08c0*/  FSETP.GEU.AND P0, PT, R28, 0.40999999642372131348, PT ;  /* 0x3ed1eb851c00780b */ /* 0x000fe20003f0e000 */
[----:B------:R-:W-:Y:S01]  /*08d0*/  FADD R3, R18, R14 ;  /* 0x0000000e12037221 */ /* 0x000fe20000000000 */
[----:B------:R-:W-:Y:S01]  /*08e0*/  FFMA.FTZ R34, R25, R34, R25 ;  /* 0x0000002219227223 */ /* 0x000fe20000010019 */
[----:B------:R-:W-:Y:S01]  /*08f0*/  FADD.FTZ R25, |R16|, -RZ ;  /* 0x800000ff10197221 */ /* 0x000fe20000010200 */
[C---:B0-----:R-:W-:Y:S01]  /*0900*/  FADD R28, R31.reuse, -1 ;  /* 0xbf8000001f1c7421 */ /* 0x041fe20000000000 */
[----:B-1----:R-:W-:Y:S01]  /*0910*/  FSEL R30, R30, RZ, P0 ;  /* 0x000000ff1e1e7208 */ /* 0x002fe20000000000 */
[----:B------:R-:W-:Y:S02]  /*0920*/  FADD R18, -R0, R3 ;  /* 0x0000000300127221 */ /* 0x000fe40000000100 */
[----:B------:R-:W-:Y:S01]  /*0930*/  FFMA.FTZ R3, R31, R34, R28 ;  /* 0x000000221f037223 */ /* 0x000fe2000001001c */
[----:B------:R-:W-:Y:S01]  /*0940*/  FADD R19, R19, R15 ;  /* 0x0000000f13137221 */ /* 0x000fe20000000000 */
[----:B------:R-:W-:Y:S01]  /*0950*/  FSETP.GEU.AND P0, PT, R25, 0.40999999642372131348, PT ;  /* 0x3ed1eb851900780b */ /* 0x000fe20003f0e000 */
[----:B------:R-:W-:Y:S01]  /*0960*/  FFMA.FTZ R31, -R30, 0.693145751953125, R17 ;  /* 0x3f3172001e1f7823 */ /* 0x000fe20000010111 */
[-C--:B------:R-:W-:Y:S01]  /*0970*/  FMUL R18, R18, R27.reuse ;  /* 0x0000001b12127220 */ /* 0x080fe20000400000 */
[----:B------:R-:W-:Y:S01]  /*0980*/  FADD R28, -R0, R19 ;  /* 0x00000013001c7221 */ /* 0x000fe20000000100 */
[----:B--2---:R-:W-:Y:S01]  /*0990*/  FSEL R25, R4, RZ, P0 ;  /* 0x000000ff04197208 */ /* 0x004fe20000000000 */
[C---:B------:R-:W-:Y:S01]  /*09a0*/  FFMA.FTZ R31, -R30.reuse, 1.428606765330187045e-06, R31 ;  /* 0x35bfbe8e1e1f7823 */ /* 0x040fe2000001011f */
[----:B------:R-:W-:Y:S01]  /*09b0*/  FSETP.NEU.AND P1, PT, R30, 128, PT ;  /* 0x430000001e00780b */ /* 0x000fe20003f2d000 */
[--C-:B------:R-:W-:Y:S01]  /*09c0*/  FFMA R18, R24, R18, R29.reuse ;  /* 0x0000001218127223 */ /* 0x100fe2000000001d */
[----:B------:R-:W-:Y:S01]  /*09d0*/  FMUL R19, R28, R27 ;  /* 0x0000001b1c137220 */ /* 0x000fe20000400000 */
[----:B------:R-:W-:Y:S01]  /*09e0*/  FFMA.FTZ R34, R31, R26, 0.0083824126049876213074 ;  /* 0x3c0956631f227423 */ /* 0x000fe2000001001a */
[----:B------:R-:W-:Y:S01]  /*09f0*/  FSEL R4, R30, 127, P1 ;  /* 0x42fe00001e047808 */ /* 0x000fe20000800000 */
[C---:B------:R-:W-:Y:S01]  /*0a00*/  FFMA.FTZ R28, -R25.reuse, 0.693145751953125, R16 ;  /* 0x3f317200191c7823 */ /* 0x040fe20000010110 */
[----:B------:R-:W-:Y:S01]  /*0a10*/  FMUL R32, R18, 1.4426950216293334961 ;  /* 0x3fb8aa3b12207820 */ /* 0x000fe20000400000 */
[----:B------:R-:W-:Y:S01]  /*0a20*/  FSETP.NEU.AND P0, PT, R25, 128, PT ;  /* 0x430000001900780b */ /* 0x000fe20003f0d000 */
[----:B------:R-:W-:Y:S01]  /*0a30*/  FFMA.FTZ R34, R31, R34, 0.041667830199003219604 ;  /* 0x3d2aabe31f227423 */ /* 0x000fe20000010022 */
[C---:B------:R-:W-:Y:S01]  /*0a40*/  FFMA.FTZ R33, -R25.reuse, 1.428606765330187045e-06, R28 ;  /* 0x35bfbe8e19217823 */ /* 0x040fe2000001011c */
[----:B------:R0:W1:Y:S01]  /*0a50*/  FRND R0, R32 ;  /* 0x0000002000007307 */ /* 0x0000620000201000 */
[----:B------:R-:W-:Y:S01]  /*0a60*/  FSEL R28, R25, 127, P0 ;  /* 0x42fe0000191c7808 */ /* 0x000fe20000000000 */
[----:B------:R-:W-:Y:S01]  /*0a70*/  FFMA.FTZ R34, R31, R34, 0.16666397452354431152 ;  /* 0x3e2aa9f61f227423 */ /* 0x000fe20000010022 */
[----:B------:R-:W-:-:S05]  /*0a80*/  FFMA R19, R24, R19, R29 ;  /* 0x0000001318137223 */ /* 0x000fca000000001d */
[----:B------:R-:W2:Y:S01]  /*0a90*/  MUFU.EX2 R4, R4 ;  /* 0x0000000400047308 */ /* 0x000ea20000000800 */
[----:B0-----:R-:W-:Y:S01]  /*0aa0*/  FFMA.FTZ R32, R33, R26, 0.0083824126049876213074 ;  /* 0x3c09566321207423 */ /* 0x001fe2000001001a */
[----:B------:R-:W-:Y:S01]  /*0ab0*/  FADD.FTZ R24, |R18|, -RZ ;  /* 0x800000ff12187221 */ /* 0x000fe20000010200 */
[----:B------:R-:W-:Y:S02]  /*0ac0*/  FFMA.FTZ R34, R31, R34, 0.49999994039535522461 ;  /* 0x3efffffe1f227423 */ /* 0x000fe40000010022 */
[----:B------:R-:W-:-:S03]  /*0ad0*/  FFMA.FTZ R32, R33, R32, 0.041667830199003219604 ;  /* 0x3d2aabe321207423 */ /* 0x000fc60000010020 */
[----:B------:R-:W0:Y:S01]  /*0ae0*/  MUFU.EX2 R28, R28 ;  /* 0x0000001c001c7308 */ /* 0x000e220000000800 */
[----:B------:R-:W-:Y:S01]  /*0af0*/  FMUL R34, R31, R34 ;  /* 0x000000221f227220 */ /* 0x000fe20000400000 */
[----:B------:R-:W-:Y:S01]  /*0b00*/  FSETP.GEU.AND P2, PT, R24, 0.40999999642372131348, PT ;  /* 0x3ed1eb851800780b */ /* 0x000fe20003f4e000 */
[----:B------:R-:W-:Y:S02]  /*0b10*/  FFMA.FTZ R32, R33, R32, 0.16666397452354431152 ;  /* 0x3e2aa9f621207423 */ /* 0x000fe40000010020 */
[----:B------:R-:W-:Y:S01]  /*0b20*/  FFMA.FTZ R31, R31, R34, R31 ;  /* 0x000000221f1f7223 */ /* 0x000fe2000001001f */
[----:B-1----:R-:W-:Y:S01]  /*0b30*/  FSEL R27, R0, RZ, P2 ;  /* 0x000000ff001b7208 */ /* 0x002fe20001000000 */
[----:B------:R-:W-:Y:S01]  /*0b40*/  FFMA.FTZ R32, R33, R32, 0.49999994039535522461 ;  /* 0x3efffffe21207423 */ /* 0x000fe20000010020 */
[----:B--2---:R-:W-:-:S03]  /*0b50*/  FADD R29, R4, -1 ;  /* 0xbf800000041d7421 */ /* 0x004fc60000000000 */
[----:B------:R-:W-:Y:S01]  /*0b60*/  FMUL R32, R33, R32 ;  /* 0x0000002021207220 */ /* 0x000fe20000400000 */
[----:B------:R-:W-:Y:S01]  /*0b70*/  FFMA.FTZ R0, R4, R31, R29 ;  /* 0x0000001f04007223 */ /* 0x000fe2000001001d */
[----:B------:R-:W-:Y:S02]  /*0b80*/  FFMA.FTZ R4, -R27, 0.693145751953125, R18 ;  /* 0x3f3172001b047823 */ /* 0x000fe40000010112 */
[----:B------:R-:W-:Y:S01]  /*0b90*/  FFMA.FTZ R33, R33, R32, R33 ;  /* 0x0000002021217223 */ /* 0x000fe20000010021 */
[C---:B0-----:R-:W-:Y:S01]  /*0ba0*/  FADD R31, R28.reuse, -1 ;  /* 0xbf8000001c1f7421 */ /* 0x041fe20000000000 */
[----:B------:R-:W-:Y:S01]  /*0bb0*/  FFMA.FTZ R29, -R27, 1.428606765330187045e-06, R4 ;  /* 0x35bfbe8e1b1d7823 */ /* 0x000fe20000010104 */
[----:B------:R-:W-:Y:S02]  /*0bc0*/  FMUL R24, R19, 1.4426950216293334961 ;  /* 0x3fb8aa3b13187820 */ /* 0x000fe40000400000 */
[----:B------:R-:W-:Y:S01]  /*0bd0*/  FFMA.FTZ R33, R28, R33, R31 ;  /* 0x000000211c217223 */ /* 0x000fe2000001001f */
[----:B------:R-:W-:Y:S01]  /*0be0*/  FFMA.FTZ R28, R29, R26, 0.0083824126049876213074 ;  /* 0x3c0956631d1c7423 */ /* 0x000fe2000001001a */
[----:B------:R-:W-:-:S02]  /*0bf0*/  FSETP.NEU.AND P5, PT, R27, 128, PT ;  /* 0x430000001b00780b */ /* 0x000fc40003fad000 */
[----:B------:R-:W0:Y:S01]  /*0c00*/  FRND R24, R24 ;  /* 0x0000001800187307 */ /* 0x000e220000201000 */
[----:B------:R-:W-:Y:S01]  /*0c10*/  FFMA.FTZ R28, R29, R28, 0.041667830199003219604 ;  /* 0x3d2aabe31d1c7423 */ /* 0x000fe2000001001c */
[----:B------:R-:W-:-:S03]  /*0c20*/  FSEL R4, R27, 127, P5 ;  /* 0x42fe00001b047808 */ /* 0x000fc60002800000 */
[----:B------:R-:W-:Y:S01]  /*0c30*/  FFMA.FTZ R34, R29, R28, 0.16666397452354431152 ;  /* 0x3e2aa9f61d227423 */ /* 0x000fe2000001001c */
[----:B------:R-:W-:Y:S02]  /*0c40*/  FADD.FTZ R28, |R19|, -RZ ;  /* 0x800000ff131c7221 */ /* 0x000fe40000010200 */
[----:B------:R-:W1:Y:S01]  /*0c50*/  MUFU.EX2 R32, R4 ;  /* 0x0000000400207308 */ /* 0x000e620000000800 */
[C---:B------:R-:W-:Y:S02]  /*0c60*/  FFMA.FTZ R34, R29.reuse, R34, 0.49999994039535522461 ;  /* 0x3efffffe1d227423 */ /* 0x040fe40000010022 */
[----:B------:R-:W-:Y:S02]  /*0c70*/  FSETP.GEU.AND P2, PT, R28, 0.40999999642372131348, PT ;  /* 0x3ed1eb851c00780b */ /* 0x000fe40003f4e000 */
[----:B------:R-:W-:Y:S02]  /*0c80*/  FMUL R34, R29, R34 ;  /* 0x000000221d227220 */ /* 0x000fe40000400000 */
[----:B0-----:R-:W-:-:S02]  /*0c90*/  FSEL R24, R24, RZ, P2 ;  /* 0x000000ff18187208 */ /* 0x001fc40001000000 */
[----:B------:R-:W-:-:S03]  /*0ca0*/  FFMA.FTZ R31, R29, R34, R29 ;  /* 0x000000221d1f7223 */ /* 0x000fc6000001001d */
[C---:B------:R-:W-:Y:S01]  /*0cb0*/  FFMA.FTZ R29, -R24.reuse, 0.693145751953125, R19 ;  /* 0x3f317200181d7823 */ /* 0x040fe20000010113 */
[----:B------:R-:W-:Y:S01]  /*0cc0*/  FSETP.NEU.AND P2, PT, R24, 128, PT ;  /* 0x430000001800780b */ /* 0x000fe20003f4d000 */
[----:B-1----:R-:W-:Y:S02]  /*0cd0*/  FADD R35, R32, -1 ;  /* 0xbf80000020237421 */ /* 0x002fe40000000000 */
[----:B------:R-:W-:Y:S01]  /*0ce0*/  FFMA.FTZ R29, -R24, 1.428606765330187045e-06, R29 ;  /* 0x35bfbe8e181d7823 */ /* 0x000fe2000001011d */
[----:B------:R-:W-:Y:S01]  /*0cf0*/  FMUL R4, R9, 1.4426950216293334961 ;  /* 0x3fb8aa3b09047820 */ /* 0x000fe20000400000 */
[----:B------:R-:W-:Y:S02]  /*0d00*/  FFMA.FTZ R32, R32, R31, R35 ;  /* 0x0000001f20207223 */ /* 0x000fe40000010023 */
[C---:B------:R-:W-:Y:S01]  /*0d10*/  FFMA.FTZ R28, R29.reuse, R26, 0.0083824126049876213074 ;  /* 0x3c0956631d1c7423 */ /* 0x040fe2000001001a */
[----:B------:R-:W-:Y:S02]  /*0d20*/  FSEL R31, R24, 127, P2 ;  /* 0x42fe0000181f7808 */ /* 0x000fe40001000000 */
[----:B------:R-:W0:Y:S01]  /*0d30*/  FRND R4, R4 ;  /* 0x0000000400047307 */ /* 0x000e220000201000 */
[----:B------:R-:W-:-:S04]  /*0d40*/  FFMA.FTZ R34, R29, R28, 0.041667830199003219604 ;  /* 0x3d2aabe31d227423 */ /* 0x000fc8000001001c */
[----:B------:R-:W-:-:S03]  /*0d50*/  FFMA.FTZ R36, R29, R34, 0.16666397452354431152 ;  /* 0x3e2aa9f61d247423 */ /* 0x000fc60000010022 */
[----:B------:R-:W1:Y:S01]  /*0d60*/  MUFU.EX2 R28, R31 ;  /* 0x0000001f001c7308 */ /* 0x000e620000000800 */
[----:B------:R-:W-:Y:S01]  /*0d70*/  FADD.FTZ R34, |R9|, -RZ ;  /* 0x800000ff09227221 */ /* 0x000fe20000010200 */
[----:B------:R-:W-:-:S04]  /*0d80*/  FFMA.FTZ R36, R29, R36, 0.49999994039535522461 ;  /* 0x3efffffe1d247423 */ /* 0x000fc80000010024 */
[----:B------:R-:W-:Y:S01]  /*0d90*/  FSETP.GEU.AND P4, PT, R34, 0.40999999642372131348, PT ;  /* 0x3ed1eb852200780b */ /* 0x000fe20003f8e000 */
[----:B------:R-:W-:-:S03]  /*0da0*/  FMUL R36, R29, R36 ;  /* 0x000000241d247220 */ /* 0x000fc60000400000 */
[----:B0-----:R-:W-:Y:S01]  /*0db0*/  FSEL R4, R4, RZ, P4 ;  /* 0x000000ff04047208 */ /* 0x001fe20002000000 */
[----:B------:R-:W-:Y:S01]  /*0dc0*/  FFMA.FTZ R29, R29, R36, R29 ;  /* 0x000000241d1d7223 */ /* 0x000fe2000001001d */
[----:B-1----:R-:W-:-:S04]  /*0dd0*/  FADD R35, R28, -1 ;  /* 0xbf8000001c237421 */ /* 0x002fc80000000000 */
[----:B------:R-:W-:Y:S01]  /*0de0*/  FFMA.FTZ R28, R28, R29, R35 ;  /* 0x0000001d1c1c7223 */ /* 0x000fe20000010023 */
[C---:B------:R-:W-:Y:S01]  /*0df0*/  FFMA.FTZ R29, -R4.reuse, 0.693145751953125, R9 ;  /* 0x3f317200041d7823 */ /* 0x040fe20000010109 */
[----:B------:R-:W-:-:S03]  /*0e00*/  FSETP.NEU.AND P4, PT, R4, 128, PT ;  /* 0x430000000400780b */ /* 0x000fc60003f8d000 */
[C---:B------:R-:W-:Y:S01]  /*0e10*/  FFMA.FTZ R29, -R4.reuse, 1.428606765330187045e-06, R29 ;  /* 0x35bfbe8e041d7823 */ /* 0x040fe2000001011d */
[----:B------:R-:W-:-:S03]  /*0e20*/  FSEL R31, R4, 127, P4 ;  /* 0x42fe0000041f7808 */ /* 0x000fc60002000000 */
[C---:B------:R-:W-:Y:S01]  /*0e30*/  FFMA.FTZ R34, R29.reuse, R26, 0.0083824126049876213074 ;  /* 0x3c0956631d227423 */ /* 0x040fe2000001001a */
[----:B------:R-:W0:Y:S03]  /*0e40*/  MUFU.EX2 R4, R31 ;  /* 0x0000001f00047308 */ /* 0x000e260000000800 */
[----:B------:R-:W-:-:S04]  /*0e50*/  FFMA.FTZ R34, R29, R34, 0.041667830199003219604 ;  /* 0x3d2aabe31d227423 */ /* 0x000fc80000010022 */
[----:B------:R-:W-:-:S04]  /*0e60*/  FFMA.FTZ R34, R29, R34, 0.16666397452354431152 ;  /* 0x3e2aa9f61d227423 */ /* 0x000fc80000010022 */
[----:B------:R-:W-:-:S04]  /*0e70*/  FFMA.FTZ R34, R29, R34, 0.49999994039535522461 ;  /* 0x3efffffe1d227423 */ /* 0x000fc80000010022 */
[----:B------:R-:W-:Y:S01]  /*0e80*/  FMUL R34, R29, R34 ;  /* 0x000000221d227220 */ /* 0x000fe20000400000 */
[----:B0-----:R-:W-:-:S03]  /*0e90*/  FADD R35, R4, -1 ;  /* 0xbf80000004237421 */ /* 0x001fc60000000000 */
[----:B------:R-:W-:Y:S01]  /*0ea0*/  FFMA.FTZ R29, R29, R34, R29 ;  /* 0x000000221d1d7223 */ /* 0x000fe2000001001d */
[----:B------:R-:W-:-:S03]  /*0eb0*/  FMUL R34, R10, 1.4426950216293334961 ;  /* 0x3fb8aa3b0a227820 */ /* 0x000fc60000400000 */
[----:B------:R-:W-:Y:S02]  /*0ec0*/  FFMA.FTZ R4, R4, R29, R35 ;  /* 0x0000001d04047223 */ /* 0x000fe40000010023 */
[----:B------:R-:W0:Y:S01]  /*0ed0*/  FRND R29, R34 ;  /* 0x00000022001d7307 */ /* 0x000e220000201000 */
[----:B------:R-:W-:Y:S01]  /*0ee0*/  FSEL R35, R30, 127, P1 ;  /* 0x42fe00001e237808 */ /* 0x000fe20000800000 */
[----:B------:R-:W-:Y:S01]  /*0ef0*/  FADD.FTZ R30, |R10|, -RZ ;  /* 0x800000ff0a1e7221 */ /* 0x000fe20000010200 */
[----:B------:R-:W-:-:S04]  /*0f00*/  @!P1 FADD R0, R0, R0 ;  /* 0x0000000000009221 */ /* 0x000fc80000000000 */
[----:B------:R-:W-:-:S04]  /*0f10*/  FSETP.GEU.AND P1, PT, R30, 0.40999999642372131348, PT ;  /* 0x3ed1eb851e00780b */ /* 0x000fc80003f2e000 */
[----:B0-----:R-:W-:Y:S02]  /*0f20*/  FSEL R29, R29, RZ, P1 ;  /* 0x000000ff1d1d7208 */ /* 0x001fe40000800000 */
[----:B------:R-:W-:-:S03]  /*0f30*/  FSETP.GT.AND P6, PT, R35, 128, PT ;  /* 0x430000002300780b */ /* 0x000fc60003fc4000 */
[----:B------:R-:W-:Y:S01]  /*0f40*/  FFMA.FTZ R30, -R29, 0.693145751953125, R10 ;  /* 0x3f3172001d1e7823 */ /* 0x000fe2000001010a */
[----:B------:R-:W-:-:S03]  /*0f50*/  FSETP.GEU.AND P1, PT, R35, -25, PT ;  /* 0xc1c800002300780b */ /* 0x000fc60003f2e000 */
[----:B------:R-:W-:Y:S01]  /*0f60*/  FFMA.FTZ R35, -R29, 1.428606765330187045e-06, R30 ;  /* 0x35bfbe8e1d237823 */ /* 0x000fe2000001011e */
[----:B------:R-:W-:Y:S02]  /*0f70*/  FSEL R36, R0, +INF , !P6 ;  /* 0x7f80000000247808 */ /* 0x000fe40007000000 */
[----:B------:R-:W-:Y:S01]  /*0f80*/  FSETP.NEU.AND P6, PT, R17, RZ, PT ;  /* 0x000000ff1100720b */ /* 0x000fe20003fcd000 */
[----:B------:R-:W-:-:S04]  /*0f90*/  FFMA.FTZ R30, R35, R26, 0.0083824126049876213074 ;  /* 0x3c095663231e7423 */ /* 0x000fc8000001001a */
[----:B------:R-:W-:Y:S01]  /*0fa0*/  FFMA.FTZ R30, R35, R30, 0.041667830199003219604 ;  /* 0x3d2aabe3231e7423 */ /* 0x000fe2000001001e */
[----:B------:R-:W-:-:S03]  /*0fb0*/  FADD R0, R17, R17 ;  /* 0x0000001111007221 */ /* 0x000fc60000000000 */
[----:B------:R-:W-:-:S04]  /*0fc0*/  FFMA.FTZ R30, R35, R30, 0.16666397452354431152 ;  /* 0x3e2aa9f6231e7423 */ /* 0x000fc8000001001e */
[----:B------:R-:W-:Y:S01]  /*0fd0*/  @P6 FSEL R0, R36, -1, P1 ;  /* 0xbf80000024006808 */ /* 0x000fe20000800000 */
[----:B------:R-:W-:Y:S01]  /*0fe0*/  FFMA.FTZ R30, R35, R30, 0.49999994039535522461 ;  /* 0x3efffffe231e7423 */ /* 0x000fe2000001001e */
[----:B------:R-:W-:-:S03]  /*0ff0*/  FSETP.NEU.AND P1, PT, R29, 128, PT ;  /* 0x430000001d00780b */ /* 0x000fc60003f2d000 */
[----:B------:R-:W-:Y:S01]  /*1000*/  FMUL R30, R35, R30 ;  /* 0x0000001e231e7220 */ /* 0x000fe20000400000 */
[----:B------:R-:W-:-:S03]  /*1010*/  FSEL R29, R29, 127, P1 ;  /* 0x42fe00001d1d7808 */ /* 0x000fc60000800000 */
[----:B------:R-:W-:Y:S02]  /*1020*/  FFMA.FTZ R30, R35, R30, R35 ;  /* 0x0000001e231e7223 */ /* 0x000fe40000010023 */
[----:B------:R-:W0:Y:S01]  /*1030*/  MUFU.EX2 R35, R29 ;  /* 0x0000001d00237308 */ /* 0x000e220000000800 */
[----:B------:R-:W-:Y:S02]  /*1040*/  FSETP.NEU.AND P6, PT, R16, RZ, PT ;  /* 0x000000ff1000720b */ /* 0x000fe40003fcd000 */
[----:B------:R-:W-:Y:S01]  /*1050*/  FSEL R25, R25, 127, P0 ;  /* 0x42fe000019197808 */ /* 0x000fe20000000000 */
[----:B------:R-:W-:-:S03]  /*1060*/  @!P0 FADD R33, R33, R33 ;  /* 0x0000002121218221 */ /* 0x000fc60000000000 */
[----:B------:R-:W-:Y:S01]  /*1070*/  FSETP.GT.AND P0, PT, R25, 128, PT ;  /* 0x430000001900780b */ /* 0x000fe20003f04000 */
[----:B0-----:R-:W-:-:S04]  /*1080*/  FADD R34, R35, -1 ;  /* 0xbf80000023227421 */ /* 0x001fc80000000000 */
[----:B------:R-:W-:Y:S01]  /*1090*/  FFMA.FTZ R30, R35, R30, R34 ;  /* 0x0000001e231e7223 */ /* 0x000fe20000010022 */
[----:B------:R-:W-:Y:S01]  /*10a0*/  FMUL R34, R11, 1.4426950216293334961 ;  /* 0x3fb8aa3b0b227820 */ /* 0x000fe20000400000 */
[----:B------:R-:W-:Y:S02]  /*10b0*/  FSEL R33, R33, +INF , !P0 ;  /* 0x7f80000021217808 */ /* 0x000fe40004000000 */
[----:B------:R-:W-:-:S03]  /*10c0*/  FSETP.GEU.AND P0, PT, R25, -25, PT ;  /* 0xc1c800001900780b */ /* 0x000fc60003f0e000 */
[----:B------:R-:W0:Y:S01]  /*10d0*/  FRND R34, R34 ;  /* 0x0000002200227307 */ /* 0x000e220000201000 */
[----:B------:R-:W-:Y:S01]  /*10e0*/  FADD R25, R16, R16 ;  /* 0x0000001010197221 */ /* 0x000fe20000000000 */
[----:B------:R-:W-:Y:S01]  /*10f0*/  @P6 FSEL R25, R33, -1, P0 ;  /* 0xbf80000021196808 */ /* 0x000fe20000000000 */
[----:B------:R-:W-:-:S05]  /*1100*/  FADD.FTZ R33, |R11|, -RZ ;  /* 0x800000ff0b217221 */ /* 0x000fca0000010200 */
[----:B------:R-:W-:-:S04]  /*1110*/  FSETP.GEU.AND P0, PT, R33, 0.40999999642372131348, PT ;  /* 0x3ed1eb852100780b */ /* 0x000fc80003f0e000 */
[----:B0-----:R-:W-:-:S05]  /*1120*/  FSEL R36, R34, RZ, P0 ;  /* 0x000000ff22247208 */ /* 0x001fca0000000000 */
[----:B------:R-:W-:-:S04]  /*1130*/  FFMA.FTZ R33, -R36, 0.693145751953125, R11 ;  /* 0x3f31720024217823 */ /* 0x000fc8000001010b */
[----:B------:R-:W-:-:S04]  /*1140*/  FFMA.FTZ R33, -R36, 1.428606765330187045e-06, R33 ;  /* 0x35bfbe8e24217823 */ /* 0x000fc80000010121 */
[----:B------:R-:W-:-:S04]  /*1150*/  FFMA.FTZ R26, R33, R26, 0.0083824126049876213074 ;  /* 0x3c095663211a7423 */ /* 0x000fc8000001001a */
[----:B------:R-:W-:Y:S01]  /*1160*/  FFMA.FTZ R26, R33, R26, 0.041667830199003219604 ;  /* 0x3d2aabe3211a7423 */ /* 0x000fe2000001001a */
[----:B------:R-:W-:-:S03]  /*1170*/  FMUL R35, R11, 1.4426950216293334961 ;  /* 0x3fb8aa3b0b237820 */ /* 0x000fc60000400000 */
[----:B------:R-:W-:-:S04]  /*1180*/  FFMA.FTZ R26, R33, R26, 0.16666397452354431152 ;  /* 0x3e2aa9f6211a7423 */ /* 0x000fc8000001001a */
[C---:B------:R-:W-:Y:S01]  /*1190*/  FFMA.FTZ R26, R33.reuse, R26, 0.49999994039535522461 ;  /* 0x3efffffe211a7423 */ /* 0x040fe2000001001a */
[----:B------:R-:W0:Y:S03]  /*11a0*/  FRND R35, R35 ;  /* 0x0000002300237307 */ /* 0x000e260000201000 */
[----:B------:R-:W-:-:S04]  /*11b0*/  FMUL R26, R33, R26 ;  /* 0x0000001a211a7220 */ /* 0x000fc80000400000 */
[----:B------:R-:W-:Y:S01]  /*11c0*/  FFMA.FTZ R26, R33, R26, R33 ;  /* 0x0000001a211a7223 */ /* 0x000fe20000010021 */
[----:B------:R-:W-:-:S05]  /*11d0*/  FADD.FTZ R33, |R11|, -RZ ;  /* 0x800000ff0b217221 */ /* 0x000fca0000010200 */
[----:B------:R-:W-:-:S04]  /*11e0*/  FSETP.GEU.AND P0, PT, R33, 0.40999999642372131348, PT ;  /* 0x3ed1eb852100780b */ /* 0x000fc80003f0e000 */
[----:B0-----:R-:W-:Y:S02]  /*11f0*/  FSEL R34, R35, RZ, P0 ;  /* 0x000000ff23227208 */ /* 0x001fe40000000000 */
[----:B------:R-:W-:Y:S02]  /*1200*/  FSETP.NEU.AND P6, PT, R18, RZ, PT ;  /* 0x000000ff1200720b */ /* 0x000fe40003fcd000 */
[----:B------:R-:W-:Y:S02]  /*1210*/  FSETP.NEU.AND P0, PT, R34, 128, PT ;  /* 0x430000002200780b */ /* 0x000fe40003f0d000 */
[----:B------:R-:W-:Y:S01]  /*1220*/  FSEL R27, R27, 127, P5 ;  /* 0x42fe00001b1b7808 */ /* 0x000fe20002800000 */
[----:B------:R-:W-:Y:S01]  /*1230*/  @!P5 FADD R32, R32, R32 ;  /* 0x000000202020d221 */ /* 0x000fe20000000000 */
[----:B------:R-:W-:Y:S02]  /*1240*/  FSEL R34, R34, 127, P0 ;  /* 0x42fe000022227808 */ /* 0x000fe40000000000 */
[----:B------:R-:W-:-:S02]  /*1250*/  FSETP.GT.AND P5, PT, R27, 128, PT ;  /* 0x430000001b00780b */ /* 0x000fc40003fa4000 */
[----:B------:R-:W0:Y:S02]  /*1260*/  MUFU.EX2 R36, R34 ;  /* 0x0000002200247308 */ /* 0x000e240000000800 */
[----:B------:R-:W-:Y:S02]  /*1270*/  FSEL R32, R32, +INF , !P5 ;  /* 0x7f80000020207808 */ /* 0x000fe40006800000 */
[----:B------:R-:W-:Y:S02]  /*1280*/  FSETP.GEU.AND P5, PT, R27, -25, PT ;  /* 0xc1c800001b00780b */ /* 0x000fe40003fae000 */
[----:B------:R-:W-:Y:S01]  /*1290*/  FSEL R5, R5, 127, P3 ;  /* 0x42fe000005057808 */ /* 0x000fe20001800000 */
[----:B------:R-:W-:Y:S01]  /*12a0*/  FADD R27, R18, R18 ;  /* 0x00000012121b7221 */ /* 0x000fe20000000000 */
[----:B------:R-:W-:Y:S01]  /*12b0*/  @P6 FSEL R27, R32, -1, P5 ;  /* 0xbf800000201b6808 */ /* 0x000fe20002800000 */
[----:B------:R-:W-:Y:S01]  /*12c0*/  @!P3 FADD R3, R3, R3 ;  /* 0x000000030303b221 */ /* 0x000fe20000000000 */
[----:B------:R-:W-:-:S02]  /*12d0*/  FSETP.NEU.AND P5, PT, R8, RZ, PT ;  /* 0x000000ff0800720b */ /* 0x000fc40003fad000 */
[----:B------:R-:W-:-:S04]  /*12e0*/  FSETP.GT.AND P3, PT, R5, 128, PT ;  /* 0x430000000500780b */ /* 0x000fc80003f64000 */
[----:B------:R-:W-:Y:S02]  /*12f0*/  FSEL R3, R3, +INF , !P3 ;  /* 0x7f80000003037808 */ /* 0x000fe40005800000 */
[----:B------:R-:W-:Y:S01]  /*1300*/  FSETP.NEU.AND P3, PT, R9, RZ, PT ;  /* 0x000000ff0900720b */ /* 0x000fe20003f6d000 */
[----:B0-----:R-:W-:Y:S01]  /*1310*/  FADD R33, R36, -1 ;  /* 0xbf80000024217421 */ /* 0x001fe20000000000 */
[----:B------:R-:W-:Y:S01]  /*1320*/  FSETP.GEU.AND P6, PT, R5, -25, PT ;  /* 0xc1c800000500780b */ /* 0x000fe20003fce000 */
[----:B------:R-:W-:Y:S01]  /*1330*/  @!P4 FADD R4, R4, R4 ;  /* 0x000000040404c221 */ /* 0x000fe20000000000 */
[----:B------:R-:W-:Y:S01]  /*1340*/  FSETP.GT.AND P4, PT, R31, 128, PT ;  /* 0x430000001f00780b */ /* 0x000fe20003f84000 */
[----:B------:R-:W-:Y:S01]  /*1350*/  FFMA.FTZ R26, R36, R26, R33 ;  /* 0x0000001a241a7223 */ /* 0x000fe20000010021 */
[----:B------:R-:W-:Y:S01]  /*1360*/  FADD R33, R8, R8 ;  /* 0x0000000808217221 */ /* 0x000fe20000000000 */
[----:B------:R-:W-:Y:S02]  /*1370*/  @P5 FSEL R33, R3, -1, P6 ;  /* 0xbf80000003215808 */ /* 0x000fe40003000000 */
[----:B------:R-:W-:-:S02]  /*1380*/  FSETP.GEU.AND P5, PT, R31, -25, PT ;  /* 0xc1c800001f00780b */ /* 0x000fc40003fae000 */
[----:B------:R-:W-:Y:S01]  /*1390*/  FSEL R3, R4, +INF , !P4 ;  /* 0x7f80000004037808 */ /* 0x000fe20006000000 */
[----:B------:R-:W-:Y:S01]  /*13a0*/  FADD R32, R9, R9 ;  /* 0x0000000909207221 */ /* 0x000fe20000000000 */
[----:B------:R-:W-:Y:S01]  /*13b0*/  FSEL R24, R24, 127, P2 ;  /* 0x42fe000018187808 */ /* 0x000fe20001000000 */
[----:B------:R-:W0:Y:S01]  /*13c0*/  LDC.64 R4, c[0x0][0x218] ;  /* 0x00008600ff047b82 */ /* 0x000e220000000a00 */
[----:B------:R-:W-:Y:S02]  /*13d0*/  @P3 FSEL R32, R3, -1, P5 ;  /* 0xbf80000003203808 */ /* 0x000fe40002800000 */
[----:B------:R-:W-:Y:S02]  /*13e0*/  FSETP.NEU.AND P5, PT, R19, RZ, PT ;  /* 0x000000ff1300720b */ /* 0x000fe40003fad000 */
[----:B------:R-:W-:Y:S01]  /*13f0*/  FSETP.NEU.AND P3, PT, R10, RZ, PT ;  /* 0x000000ff0a00720b */ /* 0x000fe20003f6d000 */
[----:B------:R-:W-:Y:S01]  /*1400*/  @!P2 FADD R28, R28, R28 ;  /* 0x0000001c1c1ca221 */ /* 0x000fe20000000000 */
[----:B------:R-:W-:Y:S01]  /*1410*/  @!P1 FADD R30, R30, R30 ;  /* 0x0000001e1e1e9221 */ /* 0x000fe20000000000 */
[----:B------:R-:W-:-:S02]  /*1420*/  FSETP.GT.AND P2, PT, R24, 128, PT ;  /* 0x430000001800780b */ /* 0x000fc40003f44000 */
[C---:B------:R-:W-:Y:S01]  /*1430*/  FSETP.GT.AND P6, PT, R29.reuse, 128, PT ;  /* 0x430000001d00780b */ /* 0x040fe20003fc4000 */
[----:B------:R-:W-:Y:S01]  /*1440*/  @!P0 FADD R26, R26, R26 ;  /* 0x0000001a1a1a8221 */ /* 0x000fe20000000000 */
[----:B------:R-:W-:Y:S02]  /*1450*/  FSETP.GEU.AND P1, PT, R24, -25, PT ;  /* 0xc1c800001800780b */ /* 0x000fe40003f2e000 */
[----:B------:R-:W-:Y:S02]  /*1460*/  FSEL R28, R28, +INF , !P2 ;  /* 0x7f8000001c1c7808 */ /* 0x000fe40005000000 */
[----:B------:R-:W-:Y:S02]  /*1470*/  FSETP.GEU.AND P4, PT, R29, -25, PT ;  /* 0xc1c800001d00780b */ /* 0x000fe40003f8e000 */
[----:B------:R-:W-:Y:S02]  /*1480*/  FSEL R30, R30, +INF , !P6 ;  /* 0x7f8000001e1e7808 */ /* 0x000fe40007000000 */
[----:B------:R-:W-:Y:S01]  /*1490*/  FSETP.NEU.AND P0, PT, R11, RZ, PT ;  /* 0x000000ff0b00720b */ /* 0x000fe20003f0d000 */
[----:B------:R-:W-:Y:S01]  /*14a0*/  FADD R24, R19, R19 ;  /* 0x0000001313187221 */ /* 0x000fe20000000000 */
[----:B------:R-:W-:Y:S01]  /*14b0*/  FADD R29, R10, R10 ;  /* 0x0000000a0a1d7221 */ /* 0x000fe20000000000 */
[----:B------:R-:W-:-:S02]  /*14c0*/  @P5 FSEL R24, R28, -1, P1 ;  /* 0xbf8000001c185808 */ /* 0x000fc40000800000 */
[----:B------:R-:W-:Y:S02]  /*14d0*/  FSETP.GT.AND P2, PT, R34, 128, PT ;  /* 0x430000002200780b */ /* 0x000fe40003f44000 */
[----:B------:R-:W-:Y:S02]  /*14e0*/  @P3 FSEL R29, R30, -1, P4 ;  /* 0xbf8000001e1d3808 */ /* 0x000fe40002000000 */
[----:B------:R-:W-:Y:S02]  /*14f0*/  FSETP.GT.AND P1, PT, R10, RZ, PT ;  /* 0x000000ff0a00720b */ /* 0x000fe40003f24000 */
[----:B------:R-:W-:Y:S02]  /*1500*/  FSETP.GEU.AND P6, PT, R34, -25, PT ;  /* 0xc1c800002200780b */ /* 0x000fe40003fce000 */
[----:B------:R-:W-:Y:S02]  /*1510*/  FSEL R10, R10, R29, P1 ;  /* 0x0000001d0a0a7208 */ /* 0x000fe40000800000 */
[----:B------:R-:W-:-:S02]  /*1520*/  FSEL R26, R26, +INF , !P2 ;  /* 0x7f8000001a1a7808 */ /* 0x000fc40005000000 */
[----:B------:R-:W-:Y:S02]  /*1530*/  FSETP.GT.AND P1, PT, R9, RZ, PT ;  /* 0x000000ff0900720b */ /* 0x000fe40003f24000 */
[----:B------:R-:W-:Y:S02]  /*1540*/  FSETP.GT.AND P3, PT, R8, RZ, PT ;  /* 0x000000ff0800720b */ /* 0x000fe40003f64000 */
[----:B------:R-:W-:Y:S02]  /*1550*/  FSETP.GT.AND P2, PT, R19, RZ, PT ;  /* 0x000000ff1300720b */ /* 0x000fe40003f44000 */
[----:B------:R-:W-:Y:S01]  /*1560*/  FSEL R26, R26, -1, P6 ;  /* 0xbf8000001a1a7808 */ /* 0x000fe20003000000 */
[----:B------:R-:W-:Y:S01]  /*1570*/  @!P0 FADD R26, R11, R11 ;  /* 0x0000000b0b1a8221 */ /* 0x000fe20000000000 */
[----:B------:R-:W-:Y:S02]  /*1580*/  FSEL R9, R9, R32, P1 ;  /* 0x0000002009097208 */ /* 0x000fe40000800000 */
[----:B------:R-:W-:-:S02]  /*1590*/  FSEL R8, R8, R33, P3 ;  /* 0x0000002108087208 */ /* 0x000fc40001800000 */
[----:B------:R-:W-:Y:S02]  /*15a0*/  FSEL R19, R19, R24, P2 ;  /* 0x0000001813137208 */ /* 0x000fe40001000000 */
[----:B------:R-:W-:Y:S02]  /*15b0*/  FSETP.GT.AND P1, PT, R18, RZ, PT ;  /* 0x000000ff1200720b */ /* 0x000fe40003f24000 */
[----:B------:R-:W-:Y:S02]  /*15c0*/  FSETP.GT.AND P2, PT, R17, RZ, PT ;  /* 0x000000ff1100720b */ /* 0x000fe40003f44000 */
[----:B------:R-:W-:Y:S02]  /*15d0*/  FSETP.GT.AND P3, PT, R16, RZ, PT ;  /* 0x000000ff1000720b */ /* 0x000fe40003f64000 */
[----:B------:R-:W-:Y:S01]  /*15e0*/  FSETP.GT.AND P0, PT, R11, RZ, PT ;  /* 0x000000ff0b00720b */ /* 0x000fe20003f04000 */
[----:B0-----:R-:W-:Y:S01]  /*15f0*/  IMAD.WIDE R2, R2, 0x4, R4 ;  /* 0x0000000402027825 */ /* 0x001fe200078e0204 */
[----:B------:R-:W-:-:S02]  /*1600*/  FSEL R18, R18, R27, P1 ;  /* 0x0000001b12127208 */ /* 0x000fc40000800000 */
[----:B------:R-:W-:Y:S02]  /*1610*/  FSEL R17, R17, R0, P2 ;  /* 0x0000000011117208 */ /* 0x000fe40001000000 */
[----:B------:R-:W-:Y:S02]  /*1620*/  FSEL R16, R16, R25, P3 ;  /* 0x0000001910107208 */ /* 0x000fe40001800000 */
[----:B------:R-:W-:Y:S01]  /*1630*/  FSEL R11, R11, R26, P0 ;  /* 0x0000001a0b0b7208 */ /* 0x000fe20000000000 */
[----:B------:R-:W-:Y:S04]  /*1640*/  STG.E.128 desc[UR4][R6.64], R12 ;  /* 0x0000000c06007986 */ /* 0x000fe8000c101d04 */
[----:B------:R-:W-:Y:S04]  /*1650*/  STG.E.128 desc[UR4][R6.64+0x800], R20 ;  /* 0x0008001406007986 */ /* 0x000fe8000c101d04 */
[----:B------:R-:W-:Y:S04]  /*1660*/  STG.E.128 desc[UR4][R2.64], R16 ;  /* 0x0000001002007986 */ /* 0x000fe8000c101d04 */
[----:B------:R-:W-:Y:S01]  /*1670*/  STG.E.128 desc[UR4][R2.64+0x800], R8 ;  /* 0x0008000802007986 */ /* 0x000fe2000c101d04 */
[----:B------:R-:W-:Y:S05]  /*1680*/  EXIT ;  /* 0x000000000000794d */ /* 0x000fea0003800000 */
.L_x_0:
[----:B------:R-:W-:-:S00]  /*1690*/  BRA `(.L_x_0) ;  /* 0xfffffffc00fc7947 */ /* 0x000fc0000383ffff */
[----:B------:R-:W-:-:S00]  /*16a0*/  NOP ;  /* 0x0000000000007918 */ /* 0x000fc00000000000 */
        /* <DEDUP_REMOVED lines=13> */
.L_x_1:


//--------------------- .nv.global.init           --------------------------
	.section	.nv.global.init,"aw",@progbits
.nv.global.init:
	.type		_$_str,@object
	.size		_$_str,(_$_str_$_2 - _$_str)
_$_str:
        /*0000*/ 	.byte	0x5f, 0x5f, 0x43, 0x55, 0x44, 0x41, 0x5f, 0x46, 0x54, 0x5a, 0x00
	.type		_$_str_$_2,@object
	.size		_$_str_$_2,(.L_1 - _$_str_$_2)
_$_str_$_2:
        /*000b*/ 	.byte	0x5f, 0x5f, 0x43, 0x55, 0x44, 0x41, 0x5f, 0x50, 0x52, 0x45, 0x43, 0x5f, 0x53, 0x51, 0x52, 0x54
        /*001b*/ 	.byte	0x00
.L_1:


//--------------------- .nv.constant0.triton_poi_fused__native_batch_norm_legit_no_training_add_convolution_elu_6 --------------------------
	.section	.nv.constant0.triton_poi_fused__native_batch_norm_legit_no_training_add_convolution_elu_6,"a",@progbits
	.sectionflags	@""
	.align	4
.nv.constant0.triton_poi_fused__native_batch_norm_legit_no_training_add_convolution_elu_6:
	.zero		596
